//
// Generated by NVIDIA NVVM Compiler
//
// Compiler Build ID: CL-36424714
// Cuda compilation tools, release 13.0, V13.0.88
// Based on NVVM 20.0.0
//

.version 9.0
.target sm_100
.address_size 64

	// .globl	_Z8multiplyPjS_S_i

.visible .entry _Z8multiplyPjS_S_i(
	.param .u64 .ptr .align 1 _Z8multiplyPjS_S_i_param_0,
	.param .u64 .ptr .align 1 _Z8multiplyPjS_S_i_param_1,
	.param .u64 .ptr .align 1 _Z8multiplyPjS_S_i_param_2,
	.param .u32 _Z8multiplyPjS_S_i_param_3
)
{
	.reg .pred 	%p<2>;
	.reg .b32 	%r<17>;
	.reg .b64 	%rd<11>;

	ld.param.u64 	%rd1, [_Z8multiplyPjS_S_i_param_0];
	ld.param.u64 	%rd2, [_Z8multiplyPjS_S_i_param_1];
	ld.param.u64 	%rd3, [_Z8multiplyPjS_S_i_param_2];
	ld.param.u32 	%r4, [_Z8multiplyPjS_S_i_param_3];
	mov.u32 	%r5, %ctaid.x;
	mov.u32 	%r6, %ntid.x;
	mov.u32 	%r7, %tid.x;
	mad.lo.s32 	%r1, %r5, %r6, %r7;
	mov.u32 	%r8, %ctaid.y;
	mov.u32 	%r9, %ntid.y;
	mov.u32 	%r10, %tid.y;
	mad.lo.s32 	%r11, %r8, %r9, %r10;
	max.s32 	%r12, %r1, %r11;
	setp.ge.s32 	%p1, %r12, %r4;
	@%p1 bra 	$L__BB0_2;
	cvta.to.global.u64 	%rd4, %rd1;
	cvta.to.global.u64 	%rd5, %rd2;
	cvta.to.global.u64 	%rd6, %rd3;
	mad.lo.s32 	%r13, %r4, %r1, %r11;
	mul.wide.s32 	%rd7, %r13, 4;
	add.s64 	%rd8, %rd4, %rd7;
	ld.global.u32 	%r14, [%rd8];
	add.s64 	%rd9, %rd5, %rd7;
	ld.global.u32 	%r15, [%rd9];
	mul.lo.s32 	%r16, %r15, %r14;
	add.s64 	%rd10, %rd6, %rd7;
	st.global.u32 	[%rd10], %r16;
$L__BB0_2:
	ret;

}


// ===== COMPILED SASS (sm_100) =====

	.target	sm_100

	.elftype	@"ET_EXEC"


//--------------------- .note.nv.tkinfo           --------------------------
	.section	.note.nv.tkinfo,"",@"SHT_NOTE"
	.sectionflags	@"SHF_NOTE_NV_TKINFO"
	.tkinfo
        /*0018*/ 	.word	0x00000002
        /*0030*/ 	.string	""
        /*0030*/ 	.string	"ptxas"
        /*0030*/ 	.string	"Cuda compilation tools, release 13.0, V13.0.88"
        /*0030*/ 	.string	"Build cuda_13.0.r13.0/compiler.36424714_0"
        /*0030*/ 	.string	"-arch sm_100 -m 64 "



//--------------------- .note.nv.cuinfo           --------------------------
	.section	.note.nv.cuinfo,"",@"SHT_NOTE"
	.sectionflags	@"SHF_NOTE_NV_CUINFO"
        /*0018*/ 	.short	0x0002
        /*001a*/ 	.short	0x0064
        /*001c*/ 	.short	0x0082
	.zero		2


//--------------------- .nv.info                  --------------------------
	.section	.nv.info,"",@"SHT_CUDA_INFO"
	.align	4


	//----- nvinfo : EIATTR_REGCOUNT
	.align		4
        /*0000*/ 	.byte	0x04, 0x2f
        /*0002*/ 	.short	(.L_1 - .L_0)
	.align		4
.L_0:
        /*0004*/ 	.word	index@(_Z8multiplyPjS_S_i)
        /*0008*/ 	.word	0x0000000c


	//----- nvinfo : EIATTR_FRAME_SIZE
	.align		4
.L_1:
        /*000c*/ 	.byte	0x04, 0x11
        /*000e*/ 	.short	(.L_3 - .L_2)
	.align		4
.L_2:
        /*0010*/ 	.word	index@(_Z8multiplyPjS_S_i)
        /*0014*/ 	.word	0x00000000


	//----- nvinfo : EIATTR_MIN_STACK_SIZE
	.align		4
.L_3:
        /*0018*/ 	.byte	0x04, 0x12
        /*001a*/ 	.short	(.L_5 - .L_4)
	.align		4
.L_4:
        /*001c*/ 	.word	index@(_Z8multiplyPjS_S_i)
        /*0020*/ 	.word	0x00000000
.L_5:


//--------------------- .nv.compat                --------------------------
	.section	.nv.compat,"",@"SHT_CUDA_COMPAT_INFO"
	.align	4
        /*0000*/ 	.byte	0x02, 0x09, 0x00, 0x00, 0x02, 0x02, 0x01, 0x00, 0x02, 0x05, 0x05, 0x00, 0x03, 0x07, 0x01, 0x01
        /*0010*/ 	.byte	0x02, 0x03, 0x00, 0x00, 0x02, 0x06, 0x01, 0x00, 0x04, 0x0b, 0x08, 0x00, 0x09, 0x00, 0x00, 0x00
        /*0020*/ 	.byte	0x00, 0x00, 0x00, 0x00


//--------------------- .nv.info._Z8multiplyPjS_S_i --------------------------
	.section	.nv.info._Z8multiplyPjS_S_i,"",@"SHT_CUDA_INFO"
	.sectionflags	@""
	.align	4


	//----- nvinfo : EIATTR_CUDA_API_VERSION
	.align		4
        /*0000*/ 	.byte	0x04, 0x37
        /*0002*/ 	.short	(.L_7 - .L_6)
.L_6:
        /*0004*/ 	.word	0x00000082


	//----- nvinfo : EIATTR_KPARAM_INFO
	.align		4
.L_7:
        /*0008*/ 	.byte	0x04, 0x17
        /*000a*/ 	.short	(.L_9 - .L_8)
.L_8:
        /*000c*/ 	.word	0x00000000
        /*0010*/ 	.short	0x0003
        /*0012*/ 	.short	0x0018
        /*0014*/ 	.byte	0x00, 0xf0, 0x11, 0x00


	//----- nvinfo : EIATTR_KPARAM_INFO
	.align		4
.L_9:
        /*0018*/ 	.byte	0x04, 0x17
        /*001a*/ 	.short	(.L_11 - .L_10)
.L_10:
        /*001c*/ 	.word	0x00000000
        /*0020*/ 	.short	0x0002
        /*0022*/ 	.short	0x0010
        /*0024*/ 	.byte	0x00, 0xf5, 0x21, 0x00


	//----- nvinfo : EIATTR_KPARAM_INFO
	.align		4
.L_11:
        /*0028*/ 	.byte	0x04, 0x17
        /*002a*/ 	.short	(.L_13 - .L_12)
.L_12:
        /*002c*/ 	.word	0x00000000
        /*0030*/ 	.short	0x0001
        /*0032*/ 	.short	0x0008
        /*0034*/ 	.byte	0x00, 0xf5, 0x21, 0x00


	//----- nvinfo : EIATTR_KPARAM_INFO
	.align		4
.L_13:
        /*0038*/ 	.byte	0x04, 0x17
        /*003a*/ 	.short	(.L_15 - .L_14)
.L_14:
        /*003c*/ 	.word	0x00000000
        /*0040*/ 	.short	0x0000
        /*0042*/ 	.short	0x0000
        /*0044*/ 	.byte	0x00, 0xf5, 0x21, 0x00


	//----- nvinfo : EIATTR_SPARSE_MMA_MASK
	.align		4
.L_15:
        /*0048*/ 	.byte	0x03, 0x50
        /*004a*/ 	.short	0x0000


	//----- nvinfo : EIATTR_MAXREG_COUNT
	.align		4
        /*004c*/ 	.byte	0x03, 0x1b
        /*004e*/ 	.short	0x00ff


	//----- nvinfo : EIATTR_MERCURY_ISA_VERSION
	.align		4
        /*0050*/ 	.byte	0x03, 0x5f
        /*0052*/ 	.short	0x0101


	//----- nvinfo : EIATTR_VRC_CTA_INIT_COUNT
	.align		4
        /*0054*/ 	.byte	0x02, 0x4a
	.zero		1
	.zero		1


	//----- nvinfo : EIATTR_EXIT_INSTR_OFFSETS
	.align		4
        /*0058*/ 	.byte	0x04, 0x1c
        /*005a*/ 	.short	(.L_17 - .L_16)


	//   ....[0]....
.L_16:
        /*005c*/ 	.word	0x000000c0


	//   ....[1]....
        /*0060*/ 	.word	0x00000190


	//----- nvinfo : EIATTR_CBANK_PARAM_SIZE
	.align		4
.L_17:
        /*0064*/ 	.byte	0x03, 0x19
        /*0066*/ 	.short	0x001c


	//----- nvinfo : EIATTR_PARAM_CBANK
	.align		4
        /*0068*/ 	.byte	0x04, 0x0a
        /*006a*/ 	.short	(.L_19 - .L_18)
	.align		4
.L_18:
        /*006c*/ 	.word	index@(.nv.constant0._Z8multiplyPjS_S_i)
        /*0070*/ 	.short	0x0380
        /*0072*/ 	.short	0x001c


	//----- nvinfo : EIATTR_SW_WAR
	.align		4
.L_19:
        /*0074*/ 	.byte	0x04, 0x36
        /*0076*/ 	.short	(.L_21 - .L_20)
.L_20:
        /*0078*/ 	.word	0x00000008
.L_21:


//--------------------- .nv.callgraph             --------------------------
	.section	.nv.callgraph,"",@"SHT_CUDA_CALLGRAPH"
	.align	4
	.sectionentsize	8
	.align		4
        /*0000*/ 	.word	0x00000000
	.align		4
        /*0004*/ 	.word	0xffffffff
	.align		4
        /*0008*/ 	.word	0x00000000
	.align		4
        /*000c*/ 	.word	0xfffffffe
	.align		4
        /*0010*/ 	.word	0x00000000
	.align		4
        /*0014*/ 	.word	0xfffffffd
	.align		4
        /*0018*/ 	.word	0x00000000
	.align		4
        /*001c*/ 	.word	0xfffffffc


//--------------------- .text._Z8multiplyPjS_S_i  --------------------------
	.section	.text._Z8multiplyPjS_S_i,"ax",@progbits
	.align	128
        .global         _Z8multiplyPjS_S_i
        .type           _Z8multiplyPjS_S_i,@function
        .size           _Z8multiplyPjS_S_i,(.L_x_1 - _Z8multiplyPjS_S_i)
        .other          _Z8multiplyPjS_S_i,@"STO_CUDA_ENTRY STV_DEFAULT"
_Z8multiplyPjS_S_i:
.text._Z8multiplyPjS_S_i:
[----:B------:R-:W-:Y:S01]  /*0000*/  LDC R1, c[0x0][0x37c] ;  /* 0x0000df00ff017b82 */ /* 0x000fe20000000800 */
[----:B------:R-:W0:Y:S07]  /*0010*/  S2R R3, SR_TID.X ;  /* 0x0000000000037919 */ /* 0x000e2e0000002100 */
[----:B------:R-:W0:Y:S01]  /*0020*/  LDC R0, c[0x0][0x360] ;  /* 0x0000d800ff007b82 */ /* 0x000e220000000800 */
[----:B------:R-:W1:Y:S01]  /*0030*/  LDCU UR6, c[0x0][0x398] ;  /* 0x00007300ff0677ac */ /* 0x000e620008000800 */
[----:B------:R-:W2:Y:S06]  /*0040*/  S2R R2, SR_TID.Y ;  /* 0x0000000000027919 */ /* 0x000eac0000002200 */
[----:B------:R-:W0:Y:S08]  /*0050*/  S2UR UR4, SR_CTAID.X ;  /* 0x00000000000479c3 */ /* 0x000e300000002500 */
[----:B------:R-:W2:Y:S08]  /*0060*/  S2UR UR5, SR_CTAID.Y ;  /* 0x00000000000579c3 */ /* 0x000eb00000002600 */
[----:B------:R-:W2:Y:S01]  /*0070*/  LDC R7, c[0x0][0x364] ;  /* 0x0000d900ff077b82 */ /* 0x000ea20000000800 */
[----:B0-----:R-:W-:-:S02]  /*0080*/  IMAD R0, R0, UR4, R3 ;  /* 0x0000000400007c24 */ /* 0x001fc4000f8e0203 */
[----:B--2---:R-:W-:-:S05]  /*0090*/  IMAD R7, R7, UR5, R2 ;  /* 0x0000000507077c24 */ /* 0x004fca000f8e0202 */
[----:B------:R-:W-:-:S04]  /*00a0*/  VIMNMX R2, PT, PT, R0, R7, !PT ;  /* 0x0000000700027248 */ /* 0x000fc80007fe0100 */
[----:B-1----:R-:W-:-:S13]  /*00b0*/  ISETP.GE.AND P0, PT, R2, UR6, PT ;  /* 0x0000000602007c0c */ /* 0x002fda000bf06270 */
[----:B------:R-:W-:Y:S05]  /*00c0*/  @P0 EXIT ;  /* 0x000000000000094d */ /* 0x000fea0003800000 */
[----:B------:R-:W0:Y:S01]  /*00d0*/  LDC.64 R2, c[0x0][0x380] ;  /* 0x0000e000ff027b82 */ /* 0x000e220000000a00 */
[----:B------:R-:W1:Y:S01]  /*00e0*/  LDCU.64 UR4, c[0x0][0x358] ;  /* 0x00006b00ff0477ac */ /* 0x000e620008000a00 */
[----:B------:R-:W-:-:S06]  /*00f0*/  IMAD R9, R0, UR6, R7 ;  /* 0x0000000600097c24 */ /* 0x000fcc000f8e0207 */
[----:B------:R-:W2:Y:S08]  /*0100*/  LDC.64 R4, c[0x0][0x388] ;  /* 0x0000e200ff047b82 */ /* 0x000eb00000000a00 */
[----:B------:R-:W3:Y:S01]  /*0110*/  LDC.64 R6, c[0x0][0x390] ;  /* 0x0000e400ff067b82 */ /* 0x000ee20000000a00 */
[----:B0-----:R-:W-:-:S06]  /*0120*/  IMAD.WIDE R2, R9, 0x4, R2 ;  /* 0x0000000409027825 */ /* 0x001fcc00078e0202 */
[----:B-1----:R-:W4:Y:S01]  /*0130*/  LDG.E R2, desc[UR4][R2.64] ;  /* 0x0000000402027981 */ /* 0x002f22000c1e1900 */
[----:B--2---:R-:W-:-:S06]  /*0140*/  IMAD.WIDE R4, R9, 0x4, R4 ;  /* 0x0000000409047825 */ /* 0x004fcc00078e0204 */
[----:B------:R-:W4:Y:S01]  /*0150*/  LDG.E R5, desc[UR4][R4.64] ;  /* 0x0000000404057981 */ /* 0x000f22000c1e1900 */
[----:B---3--:R-:W-:-:S04]  /*0160*/  IMAD.WIDE R6, R9, 0x4, R6 ;  /* 0x0000000409067825 */ /* 0x008fc800078e0206 */
[----:B----4-:R-:W-:-:S05]  /*0170*/  IMAD R9, R2, R5, RZ ;  /* 0x0000000502097224 */ /* 0x010fca00078e02ff */
[----:B------:R-:W-:Y:S01]  /*0180*/  STG.E desc[UR4][R6.64], R9 ;  /* 0x0000000906007986 */ /* 0x000fe2000c101904 */
[----:B------:R-:W-:Y:S05]  /*0190*/  EXIT ;  /* 0x000000000000794d */ /* 0x000fea0003800000 */
.L_x_0:
[----:B------:R-:W-:-:S00]  /*01a0*/  BRA `(.L_x_0) ;  /* 0xfffffffc00fc7947 */ /* 0x000fc0000383ffff */
[----:B------:R-:W-:-:S00]  /*01b0*/  NOP ;  /* 0x0000000000007918 */ /* 0x000fc00000000000 */
        /* <DEDUP_REMOVED lines=12> */
.L_x_1:


//--------------------- .nv.shared.reserved.0     --------------------------
	.section	.nv.shared.reserved.0,"aw",@nobits
	.weak		__nv_reservedSMEM_offset_0_alias
	.size		__nv_reservedSMEM_offset_0_alias, 0, 64
	.other		__nv_reservedSMEM_offset_0_alias,@"STO_CUDA_RESERVED_SHARED STV_DEFAULT"
__nv_reservedSMEM_offset_0_alias:
	.zero		0
	.zero		64


//--------------------- .nv.constant0._Z8multiplyPjS_S_i --------------------------
	.section	.nv.constant0._Z8multiplyPjS_S_i,"a",@progbits
	.sectionflags	@""
	.align	4
.nv.constant0._Z8multiplyPjS_S_i:
	.zero		924


//--------------------- SYMBOLS --------------------------

	.type		.nv.reservedSmem.offset0,@object
	.size		.nv.reservedSmem.offset0,0x4
